//
// Generated by NVIDIA NVVM Compiler
//
// Compiler Build ID: CL-36424714
// Cuda compilation tools, release 13.0, V13.0.88
// Based on NVVM 20.0.0
//

.version 9.0
.target sm_100
.address_size 64

	// .globl	_Z18blockProductKernelPdS_ii
// _ZZ18blockProductKernelPdS_iiE14partialProduct has been demoted

.visible .entry _Z18blockProductKernelPdS_ii(
	.param .u64 .ptr .align 1 _Z18blockProductKernelPdS_ii_param_0,
	.param .u64 .ptr .align 1 _Z18blockProductKernelPdS_ii_param_1,
	.param .u32 _Z18blockProductKernelPdS_ii_param_2,
	.param .u32 _Z18blockProductKernelPdS_ii_param_3
)
{
	.reg .pred 	%p<6>;
	.reg .b32 	%r<16>;
	.reg .b64 	%rd<9>;
	.reg .b64 	%fd<9>;
	// demoted variable
	.shared .align 8 .b8 _ZZ18blockProductKernelPdS_iiE14partialProduct[8192];
	ld.param.u64 	%rd1, [_Z18blockProductKernelPdS_ii_param_0];
	ld.param.u64 	%rd2, [_Z18blockProductKernelPdS_ii_param_1];
	ld.param.u32 	%r8, [_Z18blockProductKernelPdS_ii_param_2];
	ld.param.u32 	%r9, [_Z18blockProductKernelPdS_ii_param_3];
	mov.u32 	%r1, %tid.x;
	mov.u32 	%r2, %ctaid.x;
	mov.u32 	%r15, %ntid.x;
	mad.lo.s32 	%r4, %r2, %r15, %r1;
	mul.lo.s32 	%r10, %r9, %r8;
	setp.ge.s32 	%p1, %r4, %r10;
	mov.f64 	%fd8, 0d3FF0000000000000;
	@%p1 bra 	$L__BB0_2;
	cvta.to.global.u64 	%rd3, %rd1;
	mul.wide.s32 	%rd4, %r4, 8;
	add.s64 	%rd5, %rd3, %rd4;
	ld.global.f64 	%fd8, [%rd5];
$L__BB0_2:
	shl.b32 	%r11, %r1, 3;
	mov.u32 	%r12, _ZZ18blockProductKernelPdS_iiE14partialProduct;
	add.s32 	%r5, %r12, %r11;
	st.shared.f64 	[%r5], %fd8;
	bar.sync 	0;
	setp.lt.u32 	%p2, %r15, 2;
	@%p2 bra 	$L__BB0_6;
$L__BB0_3:
	shr.u32 	%r7, %r15, 1;
	setp.ge.u32 	%p3, %r1, %r7;
	@%p3 bra 	$L__BB0_5;
	shl.b32 	%r13, %r7, 3;
	add.s32 	%r14, %r5, %r13;
	ld.shared.f64 	%fd4, [%r14];
	ld.shared.f64 	%fd5, [%r5];
	mul.f64 	%fd6, %fd4, %fd5;
	st.shared.f64 	[%r5], %fd6;
$L__BB0_5:
	bar.sync 	0;
	setp.gt.u32 	%p4, %r15, 3;
	mov.u32 	%r15, %r7;
	@%p4 bra 	$L__BB0_3;
$L__BB0_6:
	setp.ne.s32 	%p5, %r1, 0;
	@%p5 bra 	$L__BB0_8;
	ld.shared.f64 	%fd7, [_ZZ18blockProductKernelPdS_iiE14partialProduct];
	cvta.to.global.u64 	%rd6, %rd2;
	mul.wide.u32 	%rd7, %r2, 8;
	add.s64 	%rd8, %rd6, %rd7;
	st.global.f64 	[%rd8], %fd7;
$L__BB0_8:
	ret;

}


// ===== COMPILED SASS (sm_100) =====

	.target	sm_100

	.elftype	@"ET_EXEC"


//--------------------- .note.nv.tkinfo           --------------------------
	.section	.note.nv.tkinfo,"",@"SHT_NOTE"
	.sectionflags	@"SHF_NOTE_NV_TKINFO"
	.tkinfo
        /*0018*/ 	.word	0x00000002
        /*0030*/ 	.string	""
        /*0030*/ 	.string	"ptxas"
        /*0030*/ 	.string	"Cuda compilation tools, release 13.0, V13.0.88"
        /*0030*/ 	.string	"Build cuda_13.0.r13.0/compiler.36424714_0"
        /*0030*/ 	.string	"-arch sm_100 -m 64 "



//--------------------- .note.nv.cuinfo           --------------------------
	.section	.note.nv.cuinfo,"",@"SHT_NOTE"
	.sectionflags	@"SHF_NOTE_NV_CUINFO"
        /*0018*/ 	.short	0x0002
        /*001a*/ 	.short	0x0064
        /*001c*/ 	.short	0x0082
	.zero		2


//--------------------- .nv.info                  --------------------------
	.section	.nv.info,"",@"SHT_CUDA_INFO"
	.align	4


	//----- nvinfo : EIATTR_REGCOUNT
	.align		4
        /*0000*/ 	.byte	0x04, 0x2f
        /*0002*/ 	.short	(.L_1 - .L_0)
	.align		4
.L_0:
        /*0004*/ 	.word	index@(_Z18blockProductKernelPdS_ii)
        /*0008*/ 	.word	0x0000000d


	//----- nvinfo : EIATTR_FRAME_SIZE
	.align		4
.L_1:
        /*000c*/ 	.byte	0x04, 0x11
        /*000e*/ 	.short	(.L_3 - .L_2)
	.align		4
.L_2:
        /*0010*/ 	.word	index@(_Z18blockProductKernelPdS_ii)
        /*0014*/ 	.word	0x00000000


	//----- nvinfo : EIATTR_MIN_STACK_SIZE
	.align		4
.L_3:
        /*0018*/ 	.byte	0x04, 0x12
        /*001a*/ 	.short	(.L_5 - .L_4)
	.align		4
.L_4:
        /*001c*/ 	.word	index@(_Z18blockProductKernelPdS_ii)
        /*0020*/ 	.word	0x00000000
.L_5:


//--------------------- .nv.compat                --------------------------
	.section	.nv.compat,"",@"SHT_CUDA_COMPAT_INFO"
	.align	4
        /*0000*/ 	.byte	0x02, 0x09, 0x00, 0x00, 0x02, 0x02, 0x01, 0x00, 0x02, 0x05, 0x05, 0x00, 0x03, 0x07, 0x01, 0x01
        /*0010*/ 	.byte	0x02, 0x03, 0x00, 0x00, 0x02, 0x06, 0x01, 0x00, 0x04, 0x0b, 0x08, 0x00, 0x01, 0x00, 0x00, 0x00
        /*0020*/ 	.byte	0x00, 0x00, 0x00, 0x00


//--------------------- .nv.info._Z18blockProductKernelPdS_ii --------------------------
	.section	.nv.info._Z18blockProductKernelPdS_ii,"",@"SHT_CUDA_INFO"
	.sectionflags	@""
	.align	4


	//----- nvinfo : EIATTR_CUDA_API_VERSION
	.align		4
        /*0000*/ 	.byte	0x04, 0x37
        /*0002*/ 	.short	(.L_7 - .L_6)
.L_6:
        /*0004*/ 	.word	0x00000082


	//----- nvinfo : EIATTR_KPARAM_INFO
	.align		4
.L_7:
        /*0008*/ 	.byte	0x04, 0x17
        /*000a*/ 	.short	(.L_9 - .L_8)
.L_8:
        /*000c*/ 	.word	0x00000000
        /*0010*/ 	.short	0x0003
        /*0012*/ 	.short	0x0014
        /*0014*/ 	.byte	0x00, 0xf0, 0x11, 0x00


	//----- nvinfo : EIATTR_KPARAM_INFO
	.align		4
.L_9:
        /*0018*/ 	.byte	0x04, 0x17
        /*001a*/ 	.short	(.L_11 - .L_10)
.L_10:
        /*001c*/ 	.word	0x00000000
        /*0020*/ 	.short	0x0002
        /*0022*/ 	.short	0x0010
        /*0024*/ 	.byte	0x00, 0xf0, 0x11, 0x00


	//----- nvinfo : EIATTR_KPARAM_INFO
	.align		4
.L_11:
        /*0028*/ 	.byte	0x04, 0x17
        /*002a*/ 	.short	(.L_13 - .L_12)
.L_12:
        /*002c*/ 	.word	0x00000000
        /*0030*/ 	.short	0x0001
        /*0032*/ 	.short	0x0008
        /*0034*/ 	.byte	0x00, 0xf5, 0x21, 0x00


	//----- nvinfo : EIATTR_KPARAM_INFO
	.align		4
.L_13:
        /*0038*/ 	.byte	0x04, 0x17
        /*003a*/ 	.short	(.L_15 - .L_14)
.L_14:
        /*003c*/ 	.word	0x00000000
        /*0040*/ 	.short	0x0000
        /*0042*/ 	.short	0x0000
        /*0044*/ 	.byte	0x00, 0xf5, 0x21, 0x00


	//----- nvinfo : EIATTR_SPARSE_MMA_MASK
	.align		4
.L_15:
        /*0048*/ 	.byte	0x03, 0x50
        /*004a*/ 	.short	0x0000


	//----- nvinfo : EIATTR_MAXREG_COUNT
	.align		4
        /*004c*/ 	.byte	0x03, 0x1b
        /*004e*/ 	.short	0x00ff


	//----- nvinfo : EIATTR_NUM_BARRIERS
	.align		4
        /*0050*/ 	.byte	0x02, 0x4c
        /*0052*/ 	.byte	0x01
	.zero		1


	//----- nvinfo : EIATTR_MERCURY_ISA_VERSION
	.align		4
        /*0054*/ 	.byte	0x03, 0x5f
        /*0056*/ 	.short	0x0101


	//----- nvinfo : EIATTR_VRC_CTA_INIT_COUNT
	.align		4
        /*0058*/ 	.byte	0x02, 0x4a
	.zero		1
	.zero		1


	//----- nvinfo : EIATTR_EXIT_INSTR_OFFSETS
	.align		4
        /*005c*/ 	.byte	0x04, 0x1c
        /*005e*/ 	.short	(.L_17 - .L_16)


	//   ....[0]....
.L_16:
        /*0060*/ 	.word	0x00000230


	//   ....[1]....
        /*0064*/ 	.word	0x000002b0


	//----- nvinfo : EIATTR_CBANK_PARAM_SIZE
	.align		4
.L_17:
        /*0068*/ 	.byte	0x03, 0x19
        /*006a*/ 	.short	0x0018


	//----- nvinfo : EIATTR_PARAM_CBANK
	.align		4
        /*006c*/ 	.byte	0x04, 0x0a
        /*006e*/ 	.short	(.L_19 - .L_18)
	.align		4
.L_18:
        /*0070*/ 	.word	index@(.nv.constant0._Z18blockProductKernelPdS_ii)
        /*0074*/ 	.short	0x0380
        /*0076*/ 	.short	0x0018


	//----- nvinfo : EIATTR_SW_WAR
	.align		4
.L_19:
        /*0078*/ 	.byte	0x04, 0x36
        /*007a*/ 	.short	(.L_21 - .L_20)
.L_20:
        /*007c*/ 	.word	0x00000008
.L_21:


//--------------------- .nv.callgraph             --------------------------
	.section	.nv.callgraph,"",@"SHT_CUDA_CALLGRAPH"
	.align	4
	.sectionentsize	8
	.align		4
        /*0000*/ 	.word	0x00000000
	.align		4
        /*0004*/ 	.word	0xffffffff
	.align		4
        /*0008*/ 	.word	0x00000000
	.align		4
        /*000c*/ 	.word	0xfffffffe
	.align		4
        /*0010*/ 	.word	0x00000000
	.align		4
        /*0014*/ 	.word	0xfffffffd
	.align		4
        /*0018*/ 	.word	0x00000000
	.align		4
        /*001c*/ 	.word	0xfffffffc


//--------------------- .text._Z18blockProductKernelPdS_ii --------------------------
	.section	.text._Z18blockProductKernelPdS_ii,"ax",@progbits
	.align	128
        .global         _Z18blockProductKernelPdS_ii
        .type           _Z18blockProductKernelPdS_ii,@function
        .size           _Z18blockProductKernelPdS_ii,(.L_x_3 - _Z18blockProductKernelPdS_ii)
        .other          _Z18blockProductKernelPdS_ii,@"STO_CUDA_ENTRY STV_DEFAULT"
_Z18blockProductKernelPdS_ii:
.text._Z18blockProductKernelPdS_ii:
[----:B------:R-:W-:Y:S01]  /*0000*/  LDC R1, c[0x0][0x37c] ;  /* 0x0000df00ff017b82 */ /* 0x000fe20000000800 */
[----:B------:R-:W0:Y:S01]  /*0010*/  S2R R8, SR_TID.X ;  /* 0x0000000000087919 */ /* 0x000e220000002100 */
[----:B------:R-:W1:Y:S01]  /*0020*/  LDCU.64 UR4, c[0x0][0x390] ;  /* 0x00007200ff0477ac */ /* 0x000e620008000a00 */
[----:B------:R-:W-:Y:S01]  /*0030*/  IMAD.MOV.U32 R2, RZ, RZ, 0x0 ;  /* 0x00000000ff027424 */ /* 0x000fe200078e00ff */
[----:B------:R-:W0:Y:S01]  /*0040*/  S2R R9, SR_CTAID.X ;  /* 0x0000000000097919 */ /* 0x000e220000002500 */
[----:B------:R-:W0:Y:S01]  /*0050*/  LDCU UR8, c[0x0][0x360] ;  /* 0x00006c00ff0877ac */ /* 0x000e220008000800 */
[----:B------:R-:W-:Y:S01]  /*0060*/  IMAD.MOV.U32 R3, RZ, RZ, 0x3ff00000 ;  /* 0x3ff00000ff037424 */ /* 0x000fe200078e00ff */
[----:B------:R-:W2:Y:S01]  /*0070*/  LDCU.64 UR6, c[0x0][0x358] ;  /* 0x00006b00ff0677ac */ /* 0x000ea20008000a00 */
[----:B-1----:R-:W-:Y:S01]  /*0080*/  UIMAD UR4, UR5, UR4, URZ ;  /* 0x00000004050472a4 */ /* 0x002fe2000f8e02ff */
[----:B0-----:R-:W-:-:S05]  /*0090*/  IMAD R7, R9, UR8, R8 ;  /* 0x0000000809077c24 */ /* 0x001fca000f8e0208 */
[----:B------:R-:W-:-:S13]  /*00a0*/  ISETP.GE.AND P0, PT, R7, UR4, PT ;  /* 0x0000000407007c0c */ /* 0x000fda000bf06270 */
[----:B------:R-:W0:Y:S02]  /*00b0*/  @!P0 LDC.64 R4, c[0x0][0x380] ;  /* 0x0000e000ff048b82 */ /* 0x000e240000000a00 */
[----:B0-----:R-:W-:-:S05]  /*00c0*/  @!P0 IMAD.WIDE R4, R7, 0x8, R4 ;  /* 0x0000000807048825 */ /* 0x001fca00078e0204 */
[----:B--2---:R-:W2:Y:S01]  /*00d0*/  @!P0 LDG.E.64 R2, desc[UR6][R4.64] ;  /* 0x0000000604028981 */ /* 0x004ea2000c1e1b00 */
[----:B------:R-:W0:Y:S01]  /*00e0*/  S2UR UR5, SR_CgaCtaId ;  /* 0x00000000000579c3 */ /* 0x000e220000008800 */
[----:B------:R-:W-:Y:S01]  /*00f0*/  MOV R0, UR8 ;  /* 0x0000000800007c02 */ /* 0x000fe20008000f00 */
[----:B------:R-:W-:Y:S01]  /*0100*/  UMOV UR4, 0x400 ;  /* 0x0000040000047882 */ /* 0x000fe20000000000 */
[----:B------:R-:W-:Y:S02]  /*0110*/  ISETP.NE.AND P0, PT, R8, RZ, PT ;  /* 0x000000ff0800720c */ /* 0x000fe40003f05270 */
[----:B------:R-:W-:Y:S01]  /*0120*/  ISETP.GE.U32.AND P1, PT, R0, 0x2, PT ;  /* 0x000000020000780c */ /* 0x000fe20003f26070 */
[----:B0-----:R-:W-:-:S06]  /*0130*/  ULEA UR4, UR5, UR4, 0x18 ;  /* 0x0000000405047291 */ /* 0x001fcc000f8ec0ff */
[----:B------:R-:W-:-:S05]  /*0140*/  LEA R7, R8, UR4, 0x3 ;  /* 0x0000000408077c11 */ /* 0x000fca000f8e18ff */
[----:B--2---:R0:W-:Y:S01]  /*0150*/  STS.64 [R7], R2 ;  /* 0x0000000207007388 */ /* 0x0041e20000000a00 */
[----:B------:R-:W-:Y:S06]  /*0160*/  BAR.SYNC.DEFER_BLOCKING 0x0 ;  /* 0x0000000000007b1d */ /* 0x000fec0000010000 */
[----:B------:R-:W-:Y:S05]  /*0170*/  @!P1 BRA `(.L_x_0) ;  /* 0x00000000002c9947 */ /* 0x000fea0003800000 */
.L_x_1:
[----:B------:R-:W-:-:S04]  /*0180*/  SHF.R.U32.HI R10, RZ, 0x1, R0 ;  /* 0x00000001ff0a7819 */ /* 0x000fc80000011600 */
[----:B------:R-:W-:-:S13]  /*0190*/  ISETP.GE.U32.AND P1, PT, R8, R10, PT ;  /* 0x0000000a0800720c */ /* 0x000fda0003f26070 */
[----:B------:R-:W-:Y:S01]  /*01a0*/  @!P1 IMAD R6, R10, 0x8, R7 ;  /* 0x000000080a069824 */ /* 0x000fe200078e0207 */
[----:B------:R-:W-:Y:S04]  /*01b0*/  @!P1 LDS.64 R4, [R7] ;  /* 0x0000000007049984 */ /* 0x000fe80000000a00 */
[----:B0-----:R-:W0:Y:S02]  /*01c0*/  @!P1 LDS.64 R2, [R6] ;  /* 0x0000000006029984 */ /* 0x001e240000000a00 */
[----:B0-----:R-:W-:-:S07]  /*01d0*/  @!P1 DMUL R2, R2, R4 ;  /* 0x0000000402029228 */ /* 0x001fce0000000000 */
[----:B------:R1:W-:Y:S01]  /*01e0*/  @!P1 STS.64 [R7], R2 ;  /* 0x0000000207009388 */ /* 0x0003e20000000a00 */
[----:B------:R-:W-:Y:S01]  /*01f0*/  BAR.SYNC.DEFER_BLOCKING 0x0 ;  /* 0x0000000000007b1d */ /* 0x000fe20000010000 */
[----:B------:R-:W-:Y:S02]  /*0200*/  ISETP.GT.U32.AND P1, PT, R0, 0x3, PT ;  /* 0x000000030000780c */ /* 0x000fe40003f24070 */
[----:B------:R-:W-:-:S11]  /*0210*/  MOV R0, R10 ;  /* 0x0000000a00007202 */ /* 0x000fd60000000f00 */
[----:B-1----:R-:W-:Y:S05]  /*0220*/  @P1 BRA `(.L_x_1) ;  /* 0xfffffffc00d41947 */ /* 0x002fea000383ffff */
.L_x_0:
[----:B------:R-:W-:Y:S05]  /*0230*/  @P0 EXIT ;  /* 0x000000000000094d */ /* 0x000fea0003800000 */
[----:B------:R-:W1:Y:S01]  /*0240*/  S2UR UR5, SR_CgaCtaId ;  /* 0x00000000000579c3 */ /* 0x000e620000008800 */
[----:B------:R-:W-:-:S07]  /*0250*/  UMOV UR4, 0x400 ;  /* 0x0000040000047882 */ /* 0x000fce0000000000 */
[----:B------:R-:W2:Y:S01]  /*0260*/  LDC.64 R4, c[0x0][0x388] ;  /* 0x0000e200ff047b82 */ /* 0x000ea20000000a00 */
[----:B-1----:R-:W-:Y:S01]  /*0270*/  ULEA UR4, UR5, UR4, 0x18 ;  /* 0x0000000405047291 */ /* 0x002fe2000f8ec0ff */
[----:B--2---:R-:W-:-:S08]  /*0280*/  IMAD.WIDE.U32 R4, R9, 0x8, R4 ;  /* 0x0000000809047825 */ /* 0x004fd000078e0004 */
[----:B0-----:R-:W0:Y:S04]  /*0290*/  LDS.64 R2, [UR4] ;  /* 0x00000004ff027984 */ /* 0x001e280008000a00 */
[----:B0-----:R-:W-:Y:S01]  /*02a0*/  STG.E.64 desc[UR6][R4.64], R2 ;  /* 0x0000000204007986 */ /* 0x001fe2000c101b06 */
[----:B------:R-:W-:Y:S05]  /*02b0*/  EXIT ;  /* 0x000000000000794d */ /* 0x000fea0003800000 */
.L_x_2:
[----:B------:R-:W-:-:S00]  /*02c0*/  BRA `(.L_x_2) ;  /* 0xfffffffc00fc7947 */ /* 0x000fc0000383ffff */
[----:B------:R-:W-:-:S00]  /*02d0*/  NOP ;  /* 0x0000000000007918 */ /* 0x000fc00000000000 */
        /* <DEDUP_REMOVED lines=10> */
.L_x_3:


//--------------------- .nv.shared._Z18blockProductKernelPdS_ii --------------------------
	.section	.nv.shared._Z18blockProductKernelPdS_ii,"aw",@nobits
	.sectionflags	@""
	.align	8
.nv.shared._Z18blockProductKernelPdS_ii:
	.zero		9216


//--------------------- .nv.shared.reserved.0     --------------------------
	.section	.nv.shared.reserved.0,"aw",@nobits
	.weak		__nv_reservedSMEM_offset_0_alias
	.size		__nv_reservedSMEM_offset_0_alias, 0, 64
	.other		__nv_reservedSMEM_offset_0_alias,@"STO_CUDA_RESERVED_SHARED STV_DEFAULT"
__nv_reservedSMEM_offset_0_alias:
	.zero		0
	.zero		64


//--------------------- .nv.constant0._Z18blockProductKernelPdS_ii --------------------------
	.section	.nv.constant0._Z18blockProductKernelPdS_ii,"a",@progbits
	.sectionflags	@""
	.align	4
.nv.constant0._Z18blockProductKernelPdS_ii:
	.zero		920


//--------------------- SYMBOLS --------------------------

	.type		.nv.reservedSmem.offset0,@object
	.size		.nv.reservedSmem.offset0,0x4
	.type		.nv.reservedSmem.cap,@object
	.size		.nv.reservedSmem.cap,0x4
